//
// Generated by NVIDIA NVVM Compiler
//
// Compiler Build ID: CL-36424714
// Cuda compilation tools, release 13.0, V13.0.88
// Based on NVVM 20.0.0
//

.version 9.0
.target sm_100
.address_size 64

	// .globl	_Z19histogram_kernel_v1PKjjPjj

.visible .entry _Z19histogram_kernel_v1PKjjPjj(
	.param .u64 .ptr .align 1 _Z19histogram_kernel_v1PKjjPjj_param_0,
	.param .u32 _Z19histogram_kernel_v1PKjjPjj_param_1,
	.param .u64 .ptr .align 1 _Z19histogram_kernel_v1PKjjPjj_param_2,
	.param .u32 _Z19histogram_kernel_v1PKjjPjj_param_3
)
{
	.reg .pred 	%p<2>;
	.reg .b32 	%r<8>;
	.reg .b64 	%rd<9>;

	ld.param.u64 	%rd1, [_Z19histogram_kernel_v1PKjjPjj_param_0];
	ld.param.u32 	%r2, [_Z19histogram_kernel_v1PKjjPjj_param_1];
	ld.param.u64 	%rd2, [_Z19histogram_kernel_v1PKjjPjj_param_2];
	mov.u32 	%r3, %ctaid.x;
	mov.u32 	%r4, %ntid.x;
	mov.u32 	%r5, %tid.x;
	mad.lo.s32 	%r1, %r3, %r4, %r5;
	setp.gt.u32 	%p1, %r1, %r2;
	@%p1 bra 	$L__BB0_2;
	cvta.to.global.u64 	%rd3, %rd1;
	cvta.to.global.u64 	%rd4, %rd2;
	mul.wide.s32 	%rd5, %r1, 4;
	add.s64 	%rd6, %rd3, %rd5;
	ld.global.u32 	%r6, [%rd6];
	mul.wide.s32 	%rd7, %r6, 4;
	add.s64 	%rd8, %rd4, %rd7;
	atom.global.add.u32 	%r7, [%rd8], 1;
$L__BB0_2:
	ret;

}


// ===== COMPILED SASS (sm_100) =====

	.target	sm_100

	.elftype	@"ET_EXEC"


//--------------------- .note.nv.tkinfo           --------------------------
	.section	.note.nv.tkinfo,"",@"SHT_NOTE"
	.sectionflags	@"SHF_NOTE_NV_TKINFO"
	.tkinfo
        /*0018*/ 	.word	0x00000002
        /*0030*/ 	.string	""
        /*0030*/ 	.string	"ptxas"
        /*0030*/ 	.string	"Cuda compilation tools, release 13.0, V13.0.88"
        /*0030*/ 	.string	"Build cuda_13.0.r13.0/compiler.36424714_0"
        /*0030*/ 	.string	"-arch sm_100 -m 64 "



//--------------------- .note.nv.cuinfo           --------------------------
	.section	.note.nv.cuinfo,"",@"SHT_NOTE"
	.sectionflags	@"SHF_NOTE_NV_CUINFO"
        /*0018*/ 	.short	0x0002
        /*001a*/ 	.short	0x0064
        /*001c*/ 	.short	0x0082
	.zero		2


//--------------------- .nv.info                  --------------------------
	.section	.nv.info,"",@"SHT_CUDA_INFO"
	.align	4


	//----- nvinfo : EIATTR_REGCOUNT
	.align		4
        /*0000*/ 	.byte	0x04, 0x2f
        /*0002*/ 	.short	(.L_1 - .L_0)
	.align		4
.L_0:
        /*0004*/ 	.word	index@(_Z19histogram_kernel_v1PKjjPjj)
        /*0008*/ 	.word	0x0000000a


	//----- nvinfo : EIATTR_FRAME_SIZE
	.align		4
.L_1:
        /*000c*/ 	.byte	0x04, 0x11
        /*000e*/ 	.short	(.L_3 - .L_2)
	.align		4
.L_2:
        /*0010*/ 	.word	index@(_Z19histogram_kernel_v1PKjjPjj)
        /*0014*/ 	.word	0x00000000


	//----- nvinfo : EIATTR_MIN_STACK_SIZE
	.align		4
.L_3:
        /*0018*/ 	.byte	0x04, 0x12
        /*001a*/ 	.short	(.L_5 - .L_4)
	.align		4
.L_4:
        /*001c*/ 	.word	index@(_Z19histogram_kernel_v1PKjjPjj)
        /*0020*/ 	.word	0x00000000
.L_5:


//--------------------- .nv.compat                --------------------------
	.section	.nv.compat,"",@"SHT_CUDA_COMPAT_INFO"
	.align	4
        /*0000*/ 	.byte	0x02, 0x09, 0x00, 0x00, 0x02, 0x02, 0x01, 0x00, 0x02, 0x05, 0x05, 0x00, 0x03, 0x07, 0x01, 0x01
        /*0010*/ 	.byte	0x02, 0x03, 0x00, 0x00, 0x02, 0x06, 0x01, 0x00, 0x04, 0x0b, 0x08, 0x00, 0x09, 0x00, 0x00, 0x00
        /*0020*/ 	.byte	0x00, 0x00, 0x00, 0x00


//--------------------- .nv.info._Z19histogram_kernel_v1PKjjPjj --------------------------
	.section	.nv.info._Z19histogram_kernel_v1PKjjPjj,"",@"SHT_CUDA_INFO"
	.sectionflags	@""
	.align	4


	//----- nvinfo : EIATTR_CUDA_API_VERSION
	.align		4
        /*0000*/ 	.byte	0x04, 0x37
        /*0002*/ 	.short	(.L_7 - .L_6)
.L_6:
        /*0004*/ 	.word	0x00000082


	//----- nvinfo : EIATTR_KPARAM_INFO
	.align		4
.L_7:
        /*0008*/ 	.byte	0x04, 0x17
        /*000a*/ 	.short	(.L_9 - .L_8)
.L_8:
        /*000c*/ 	.word	0x00000000
        /*0010*/ 	.short	0x0003
        /*0012*/ 	.short	0x0018
        /*0014*/ 	.byte	0x00, 0xf0, 0x11, 0x00


	//----- nvinfo : EIATTR_KPARAM_INFO
	.align		4
.L_9:
        /*0018*/ 	.byte	0x04, 0x17
        /*001a*/ 	.short	(.L_11 - .L_10)
.L_10:
        /*001c*/ 	.word	0x00000000
        /*0020*/ 	.short	0x0002
        /*0022*/ 	.short	0x0010
        /*0024*/ 	.byte	0x00, 0xf5, 0x21, 0x00


	//----- nvinfo : EIATTR_KPARAM_INFO
	.align		4
.L_11:
        /*0028*/ 	.byte	0x04, 0x17
        /*002a*/ 	.short	(.L_13 - .L_12)
.L_12:
        /*002c*/ 	.word	0x00000000
        /*0030*/ 	.short	0x0001
        /*0032*/ 	.short	0x0008
        /*0034*/ 	.byte	0x00, 0xf0, 0x11, 0x00


	//----- nvinfo : EIATTR_KPARAM_INFO
	.align		4
.L_13:
        /*0038*/ 	.byte	0x04, 0x17
        /*003a*/ 	.short	(.L_15 - .L_14)
.L_14:
        /*003c*/ 	.word	0x00000000
        /*0040*/ 	.short	0x0000
        /*0042*/ 	.short	0x0000
        /*0044*/ 	.byte	0x00, 0xf5, 0x21, 0x00


	//----- nvinfo : EIATTR_SPARSE_MMA_MASK
	.align		4
.L_15:
        /*0048*/ 	.byte	0x03, 0x50
        /*004a*/ 	.short	0x0000


	//----- nvinfo : EIATTR_MAXREG_COUNT
	.align		4
        /*004c*/ 	.byte	0x03, 0x1b
        /*004e*/ 	.short	0x00ff


	//----- nvinfo : EIATTR_MERCURY_ISA_VERSION
	.align		4
        /*0050*/ 	.byte	0x03, 0x5f
        /*0052*/ 	.short	0x0101


	//----- nvinfo : EIATTR_VRC_CTA_INIT_COUNT
	.align		4
        /*0054*/ 	.byte	0x02, 0x4a
	.zero		1
	.zero		1


	//----- nvinfo : EIATTR_EXIT_INSTR_OFFSETS
	.align		4
        /*0058*/ 	.byte	0x04, 0x1c
        /*005a*/ 	.short	(.L_17 - .L_16)


	//   ....[0]....
.L_16:
        /*005c*/ 	.word	0x00000070


	//   ....[1]....
        /*0060*/ 	.word	0x00000100


	//----- nvinfo : EIATTR_CBANK_PARAM_SIZE
	.align		4
.L_17:
        /*0064*/ 	.byte	0x03, 0x19
        /*0066*/ 	.short	0x001c


	//----- nvinfo : EIATTR_PARAM_CBANK
	.align		4
        /*0068*/ 	.byte	0x04, 0x0a
        /*006a*/ 	.short	(.L_19 - .L_18)
	.align		4
.L_18:
        /*006c*/ 	.word	index@(.nv.constant0._Z19histogram_kernel_v1PKjjPjj)
        /*0070*/ 	.short	0x0380
        /*0072*/ 	.short	0x001c


	//----- nvinfo : EIATTR_SW_WAR
	.align		4
.L_19:
        /*0074*/ 	.byte	0x04, 0x36
        /*0076*/ 	.short	(.L_21 - .L_20)
.L_20:
        /*0078*/ 	.word	0x00000008
.L_21:


//--------------------- .nv.callgraph             --------------------------
	.section	.nv.callgraph,"",@"SHT_CUDA_CALLGRAPH"
	.align	4
	.sectionentsize	8
	.align		4
        /*0000*/ 	.word	0x00000000
	.align		4
        /*0004*/ 	.word	0xffffffff
	.align		4
        /*0008*/ 	.word	0x00000000
	.align		4
        /*000c*/ 	.word	0xfffffffe
	.align		4
        /*0010*/ 	.word	0x00000000
	.align		4
        /*0014*/ 	.word	0xfffffffd
	.align		4
        /*0018*/ 	.word	0x00000000
	.align		4
        /*001c*/ 	.word	0xfffffffc


//--------------------- .text._Z19histogram_kernel_v1PKjjPjj --------------------------
	.section	.text._Z19histogram_kernel_v1PKjjPjj,"ax",@progbits
	.align	128
        .global         _Z19histogram_kernel_v1PKjjPjj
        .type           _Z19histogram_kernel_v1PKjjPjj,@function
        .size           _Z19histogram_kernel_v1PKjjPjj,(.L_x_1 - _Z19histogram_kernel_v1PKjjPjj)
        .other          _Z19histogram_kernel_v1PKjjPjj,@"STO_CUDA_ENTRY STV_DEFAULT"
_Z19histogram_kernel_v1PKjjPjj:
.text._Z19histogram_kernel_v1PKjjPjj:
[----:B------:R-:W-:Y:S01]  /*0000*/  LDC R1, c[0x0][0x37c] ;  /* 0x0000df00ff017b82 */ /* 0x000fe20000000800 */
[----:B------:R-:W0:Y:S07]  /*0010*/  S2R R0, SR_TID.X ;  /* 0x0000000000007919 */ /* 0x000e2e0000002100 */
[----:B------:R-:W0:Y:S01]  /*0020*/  S2UR UR4, SR_CTAID.X ;  /* 0x00000000000479c3 */ /* 0x000e220000002500 */
[----:B------:R-:W1:Y:S07]  /*0030*/  LDCU UR5, c[0x0][0x388] ;  /* 0x00007100ff0577ac */ /* 0x000e6e0008000800 */
[----:B------:R-:W0:Y:S02]  /*0040*/  LDC R5, c[0x0][0x360] ;  /* 0x0000d800ff057b82 */ /* 0x000e240000000800 */
[----:B0-----:R-:W-:-:S05]  /*0050*/  IMAD R5, R5, UR4, R0 ;  /* 0x0000000405057c24 */ /* 0x001fca000f8e0200 */
[----:B-1----:R-:W-:-:S13]  /*0060*/  ISETP.GT.U32.AND P0, PT, R5, UR5, PT ;  /* 0x0000000505007c0c */ /* 0x002fda000bf04070 */
[----:B------:R-:W-:Y:S05]  /*0070*/  @P0 EXIT ;  /* 0x000000000000094d */ /* 0x000fea0003800000 */
[----:B------:R-:W0:Y:S01]  /*0080*/  LDC.64 R2, c[0x0][0x380] ;  /* 0x0000e000ff027b82 */ /* 0x000e220000000a00 */
[----:B------:R-:W1:Y:S01]  /*0090*/  LDCU.64 UR4, c[0x0][0x358] ;  /* 0x00006b00ff0477ac */ /* 0x000e620008000a00 */
[----:B0-----:R-:W-:-:S06]  /*00a0*/  IMAD.WIDE R2, R5, 0x4, R2 ;  /* 0x0000000405027825 */ /* 0x001fcc00078e0202 */
[----:B------:R-:W0:Y:S01]  /*00b0*/  LDC.64 R4, c[0x0][0x390] ;  /* 0x0000e400ff047b82 */ /* 0x000e220000000a00 */
[----:B-1----:R-:W0:Y:S01]  /*00c0*/  LDG.E R3, desc[UR4][R2.64] ;  /* 0x0000000402037981 */ /* 0x002e22000c1e1900 */
[----:B------:R-:W-:Y:S02]  /*00d0*/  HFMA2 R7, -RZ, RZ, 0, 5.9604644775390625e-08 ;  /* 0x00000001ff077431 */ /* 0x000fe400000001ff */
[----:B0-----:R-:W-:-:S05]  /*00e0*/  IMAD.WIDE R4, R3, 0x4, R4 ;  /* 0x0000000403047825 */ /* 0x001fca00078e0204 */
[----:B------:R-:W-:Y:S01]  /*00f0*/  REDG.E.ADD.STRONG.GPU desc[UR4][R4.64], R7 ;  /* 0x000000070400798e */ /* 0x000fe2000c12e104 */
[----:B------:R-:W-:Y:S05]  /*0100*/  EXIT ;  /* 0x000000000000794d */ /* 0x000fea0003800000 */
.L_x_0:
[----:B------:R-:W-:-:S00]  /*0110*/  BRA `(.L_x_0) ;  /* 0xfffffffc00fc7947 */ /* 0x000fc0000383ffff */
[----:B------:R-:W-:-:S00]  /*0120*/  NOP ;  /* 0x0000000000007918 */ /* 0x000fc00000000000 */
        /* <DEDUP_REMOVED lines=13> */
.L_x_1:


//--------------------- .nv.shared.reserved.0     --------------------------
	.section	.nv.shared.reserved.0,"aw",@nobits
	.weak		__nv_reservedSMEM_offset_0_alias
	.size		__nv_reservedSMEM_offset_0_alias, 0, 64
	.other		__nv_reservedSMEM_offset_0_alias,@"STO_CUDA_RESERVED_SHARED STV_DEFAULT"
__nv_reservedSMEM_offset_0_alias:
	.zero		0
	.zero		64


//--------------------- .nv.constant0._Z19histogram_kernel_v1PKjjPjj --------------------------
	.section	.nv.constant0._Z19histogram_kernel_v1PKjjPjj,"a",@progbits
	.sectionflags	@""
	.align	4
.nv.constant0._Z19histogram_kernel_v1PKjjPjj:
	.zero		924


//--------------------- SYMBOLS --------------------------

	.type		.nv.reservedSmem.offset0,@object
	.size		.nv.reservedSmem.offset0,0x4
